	.headerflags	@"EF_CUDA_TEXMODE_UNIFIED EF_CUDA_64BIT_ADDRESS EF_CUDA_ACCELERATORS EF_CUDA_SM90 EF_CUDA_VIRTUAL_SM(EF_CUDA_SM90)"
	.elftype	@"ET_EXEC"


//--------------------- .nv.info                  --------------------------
	.section	.nv.info,"",@"SHT_CUDA_INFO"
	.align	4


	//----- nvinfo : EIATTR_REGCOUNT
	.align		4
        /*0000*/ 	.byte	0x04, 0x2f
        /*0002*/ 	.short	(.L_1 - .L_0)
	.align		4
.L_0:
        /*0004*/ 	.word	index@(triton_poi_fused_hardsigmoid_0)
        /*0008*/ 	.word	0x0000000c


	//----- nvinfo : EIATTR_MIN_STACK_SIZE
	.align		4
.L_1:
        /*000c*/ 	.byte	0x04, 0x12
        /*000e*/ 	.short	(.L_3 - .L_2)
	.align		4
.L_2:
        /*0010*/ 	.word	index@(triton_poi_fused_hardsigmoid_0)
        /*0014*/ 	.word	0x00000000


	//----- nvinfo : EIATTR_FRAME_SIZE
	.align		4
.L_3:
        /*0018*/ 	.byte	0x04, 0x11
        /*001a*/ 	.short	(.L_5 - .L_4)
	.align		4
.L_4:
        /*001c*/ 	.word	index@(triton_poi_fused_hardsigmoid_0)
        /*0020*/ 	.word	0x00000000


	//----- nvinfo : EIATTR_MIN_STACK_SIZE
	.align		4
.L_5:
        /*0024*/ 	.byte	0x04, 0x12
        /*0026*/ 	.short	(.L_7 - .L_6)
	.align		4
.L_6:
        /*0028*/ 	.word	index@(triton_poi_fused_hardsigmoid_0)
        /*002c*/ 	.word	0x00000000
.L_7:


//--------------------- .nv.info.triton_poi_fused_hardsigmoid_0 --------------------------
	.section	.nv.info.triton_poi_fused_hardsigmoid_0,"",@"SHT_CUDA_INFO"
	.sectionflags	@""
	.align	4


	//----- nvinfo : EIATTR_CUDA_API_VERSION
	.align		4
        /*0000*/ 	.byte	0x04, 0x37
        /*0002*/ 	.short	(.L_9 - .L_8)
.L_8:
        /*0004*/ 	.word	0x0000007c


	//----- nvinfo : EIATTR_KPARAM_INFO
	.align		4
.L_9:
        /*0008*/ 	.byte	0x04, 0x17
        /*000a*/ 	.short	(.L_11 - .L_10)
.L_10:
        /*000c*/ 	.word	0x00000000
        /*0010*/ 	.short	0x0002
        /*0012*/ 	.short	0x0010
        /*0014*/ 	.byte	0x00, 0xf0, 0x11, 0x00


	//----- nvinfo : EIATTR_KPARAM_INFO
	.align		4
.L_11:
        /*0018*/ 	.byte	0x04, 0x17
        /*001a*/ 	.short	(.L_13 - .L_12)
.L_12:
        /*001c*/ 	.word	0x00000000
        /*0020*/ 	.short	0x0001
        /*0022*/ 	.short	0x0008
        /*0024*/ 	.byte	0x00, 0xf4, 0x21, 0x00


	//----- nvinfo : EIATTR_KPARAM_INFO
	.align		4
.L_13:
        /*0028*/ 	.byte	0x04, 0x17
        /*002a*/ 	.short	(.L_15 - .L_14)
.L_14:
        /*002c*/ 	.word	0x00000000
        /*0030*/ 	.short	0x0000
        /*0032*/ 	.short	0x0000
        /*0034*/ 	.byte	0x00, 0xf4, 0x21, 0x00


	//----- nvinfo : EIATTR_SPARSE_MMA_MASK
	.align		4
.L_15:
        /*0038*/ 	.byte	0x03, 0x50
        /*003a*/ 	.short	0x0000


	//----- nvinfo : EIATTR_MAXREG_COUNT
	.align		4
        /*003c*/ 	.byte	0x03, 0x1b
        /*003e*/ 	.short	0x00ff


	//----- nvinfo : EIATTR_EXIT_INSTR_OFFSETS
	.align		4
        /*0040*/ 	.byte	0x04, 0x1c
        /*0042*/ 	.short	(.L_17 - .L_16)


	//   ....[0]....
.L_16:
        /*0044*/ 	.word	0x000001f0


	//   ....[1]....
        /*0048*/ 	.word	0x00000210


	//----- nvinfo : EIATTR_REQNTID
	.align		4
.L_17:
        /*004c*/ 	.byte	0x04, 0x10
        /*004e*/ 	.short	(.L_19 - .L_18)
.L_18:
        /*0050*/ 	.word	0x00000080
        /*0054*/ 	.word	0x00000001
        /*0058*/ 	.word	0x00000001


	//----- nvinfo : EIATTR_CRS_STACK_SIZE
	.align		4
.L_19:
        /*005c*/ 	.byte	0x04, 0x1e
        /*005e*/ 	.short	(.L_21 - .L_20)
.L_20:
        /*0060*/ 	.word	0x00000000


	//----- nvinfo : EIATTR_CBANK_PARAM_SIZE
	.align		4
.L_21:
        /*0064*/ 	.byte	0x03, 0x19
        /*0066*/ 	.short	0x0014


	//----- nvinfo : EIATTR_PARAM_CBANK
	.align		4
        /*0068*/ 	.byte	0x04, 0x0a
        /*006a*/ 	.short	(.L_23 - .L_22)
	.align		4
.L_22:
        /*006c*/ 	.word	index@(.nv.constant0.triton_poi_fused_hardsigmoid_0)
        /*0070*/ 	.short	0x0210
        /*0072*/ 	.short	0x0014


	//----- nvinfo : EIATTR_SW_WAR
	.align		4
.L_23:
        /*0074*/ 	.byte	0x04, 0x36
        /*0076*/ 	.short	(.L_25 - .L_24)
.L_24:
        /*0078*/ 	.word	0x00000008
.L_25:


//--------------------- .nv.callgraph             --------------------------
	.section	.nv.callgraph,"",@"SHT_CUDA_CALLGRAPH"
	.align	4
	.sectionentsize	8
	.align		4
        /*0000*/ 	.word	0x00000000
	.align		4
        /*0004*/ 	.word	0xffffffff
	.align		4
        /*0008*/ 	.word	0x00000000
	.align		4
        /*000c*/ 	.word	0xfffffffe
	.align		4
        /*0010*/ 	.word	0x00000000
	.align		4
        /*0014*/ 	.word	0xfffffffd
	.align		4
        /*0018*/ 	.word	0x00000000
	.align		4
        /*001c*/ 	.word	0xfffffffc


//--------------------- .text.triton_poi_fused_hardsigmoid_0 --------------------------
	.section	.text.triton_poi_fused_hardsigmoid_0,"ax",@progbits
	.align	128
        .global         triton_poi_fused_hardsigmoid_0
        .type           triton_poi_fused_hardsigmoid_0,@function
        .size           triton_poi_fused_hardsigmoid_0,(.L_x_3 - triton_poi_fused_hardsigmoid_0)
        .other          triton_poi_fused_hardsigmoid_0,@"STO_CUDA_ENTRY STV_DEFAULT"
triton_poi_fused_hardsigmoid_0:
.text.triton_poi_fused_hardsigmoid_0:
[----:B------:R-:W0:Y:S02]  /*0000*/  LDC R1, c[0x0][0x28] ;  /* 0x00000a00ff017b82 */ /* 0x000e240000000800 */
[----:B------:R-:W1:Y:S01]  /*0010*/  S2R R0, SR_TID.X ;  /* 0x0000000000007919 */ /* 0x000e620000002100 */
[----:B------:R-:W2:Y:S01]  /*0020*/  LDC.64 R4, c[0x0][0x218] ;  /* 0x00008600ff047b82 */ /* 0x000ea20000000a00 */
[----:B------:R-:W-:Y:S01]  /*0030*/  ULDC.64 UR4, c[0x0][0x208] ;  /* 0x0000820000047ab9 */ /* 0x000fe20000000a00 */
[----:B------:R-:W-:Y:S01]  /*0040*/  BSSY B0, `(.L_x_0) ;  /* 0x000000b000007945 */ /* 0x000fe20003800000 */
[----:B------:R-:W3:Y:S01]  /*0050*/  S2R R7, SR_CTAID.X ;  /* 0x0000000000077919 */ /* 0x000ee20000002500 */
[----:B------:R-:W-:Y:S01]  /*0060*/  CS2R R2, SRZ ;  /* 0x0000000000027805 */ /* 0x000fe2000001ff00 */
[----:B-1----:R-:W-:-:S05]  /*0070*/  IMAD.SHL.U32 R0, R0, 0x2, RZ ;  /* 0x0000000200007824 */ /* 0x002fca00078e00ff */
[----:B------:R-:W-:-:S05]  /*0080*/  LOP3.LUT R0, R0, 0xfe, RZ, 0xc0, !PT ;  /* 0x000000fe00007812 */ /* 0x000fca00078ec0ff */
[----:B---3--:R-:W-:-:S05]  /*0090*/  IMAD R7, R7, 0x100, R0 ;  /* 0x0000010007077824 */ /* 0x008fca00078e0200 */
[----:B------:R-:W-:-:S13]  /*00a0*/  ISETP.GE.AND P0, PT, R7, 0x100, PT ;  /* 0x000001000700780c */ /* 0x000fda0003f06270 */
[----:B--2---:R-:W-:Y:S05]  /*00b0*/  @P0 BRA `(.L_x_1) ;  /* 0x00000000000c0947 */ /* 0x004fea0003800000 */
[----:B------:R-:W1:Y:S02]  /*00c0*/  LDC.64 R2, c[0x0][0x210] ;  /* 0x00008400ff027b82 */ /* 0x000e640000000a00 */
[----:B-1----:R-:W-:-:S06]  /*00d0*/  IMAD.WIDE R2, R7, 0x4, R2 ;  /* 0x0000000407027825 */ /* 0x002fcc00078e0202 */
[----:B------:R-:W5:Y:S02]  /*00e0*/  LDG.E.64 R2, desc[UR4][R2.64] ;  /* 0x0000000402027981 */ /* 0x000f64000c1e1b00 */
.L_x_1:
[----:B------:R-:W-:Y:S05]  /*00f0*/  BSYNC B0 ;  /* 0x0000000000007941 */ /* 0x000fea0003800000 */
.L_x_0:
[----:B-----5:R-:W-:Y:S01]  /*0100*/  FADD R2, R2, 3 ;  /* 0x4040000002027421 */ /* 0x020fe20000000000 */
[----:B------:R-:W-:-:S04]  /*0110*/  FADD R3, R3, 3 ;  /* 0x4040000003037421 */ /* 0x000fc80000000000 */
[C---:B------:R-:W-:Y:S02]  /*0120*/  FSETP.GTU.AND P1, PT, R2.reuse, RZ, PT ;  /* 0x000000ff0200720b */ /* 0x040fe40003f2c000 */
[C---:B------:R-:W-:Y:S02]  /*0130*/  FSETP.GTU.AND P2, PT, R3.reuse, RZ, PT ;  /* 0x000000ff0300720b */ /* 0x040fe40003f4c000 */
[----:B------:R-:W-:Y:S02]  /*0140*/  FSEL R2, R2, RZ, P1 ;  /* 0x000000ff02027208 */ /* 0x000fe40000800000 */
[----:B------:R-:W-:Y:S02]  /*0150*/  FSEL R3, R3, RZ, P2 ;  /* 0x000000ff03037208 */ /* 0x000fe40001000000 */
[C---:B------:R-:W-:Y:S01]  /*0160*/  FSETP.GEU.AND P3, PT, R2.reuse, 6, PT ;  /* 0x40c000000200780b */ /* 0x040fe20003f6e000 */
[C---:B------:R-:W-:Y:S01]  /*0170*/  FMUL R8, R2.reuse, 0.16666667163372039795 ;  /* 0x3e2aaaab02087820 */ /* 0x040fe20000400000 */
[C---:B------:R-:W-:Y:S01]  /*0180*/  FSETP.GEU.AND P4, PT, R3.reuse, 6, PT ;  /* 0x40c000000300780b */ /* 0x040fe20003f8e000 */
[----:B------:R-:W-:Y:S01]  /*0190*/  FMUL R9, R3, 0.16666667163372039795 ;  /* 0x3e2aaaab03097820 */ /* 0x000fe20000400000 */
[----:B------:R-:W-:-:S02]  /*01a0*/  FSETP.NAN.AND P1, PT, R2, R2, PT ;  /* 0x000000020200720b */ /* 0x000fc40003f28000 */
[----:B------:R-:W-:Y:S01]  /*01b0*/  FSETP.NAN.AND P2, PT, R3, R3, PT ;  /* 0x000000030300720b */ /* 0x000fe20003f48000 */
[----:B------:R-:W-:-:S06]  /*01c0*/  IMAD.WIDE R2, R7, 0x4, R4 ;  /* 0x0000000407027825 */ /* 0x000fcc00078e0204 */
[----:B------:R-:W-:Y:S02]  /*01d0*/  @P3 SEL R8, R8, 0x3f800000, P1 ;  /* 0x3f80000008083807 */ /* 0x000fe40000800000 */
[----:B------:R-:W-:Y:S01]  /*01e0*/  @P4 SEL R9, R9, 0x3f800000, P2 ;  /* 0x3f80000009094807 */ /* 0x000fe20001000000 */
[----:B------:R-:W-:Y:S06]  /*01f0*/  @P0 EXIT ;  /* 0x000000000000094d */ /* 0x000fec0003800000 */
[----:B------:R-:W-:Y:S01]  /*0200*/  STG.E.64 desc[UR4][R2.64], R8 ;  /* 0x0000000802007986 */ /* 0x000fe2000c101b04 */
[----:B------:R-:W-:Y:S05]  /*0210*/  EXIT ;  /* 0x000000000000794d */ /* 0x000fea0003800000 */
.L_x_2:
[----:B------:R-:W-:-:S00]  /*0220*/  BRA `(.L_x_2) ;  /* 0xfffffffc00fc7947 */ /* 0x000fc0000383ffff */
[----:B------:R-:W-:-:S00]  /*0230*/  NOP ;  /* 0x0000000000007918 */ /* 0x000fc00000000000 */
        /* <DEDUP_REMOVED lines=12> */
.L_x_3:


//--------------------- .nv.constant0.triton_poi_fused_hardsigmoid_0 --------------------------
	.section	.nv.constant0.triton_poi_fused_hardsigmoid_0,"a",@progbits
	.sectionflags	@""
	.align	4
.nv.constant0.triton_poi_fused_hardsigmoid_0:
	.zero		548
